//
// Generated by NVIDIA NVVM Compiler
//
// Compiler Build ID: CL-36424714
// Cuda compilation tools, release 13.0, V13.0.88
// Based on NVVM 20.0.0
//

.version 9.0
.target sm_100
.address_size 64

	// .globl	_Z18simpleDataTransferPfS_i
.extern .func  (.param .b32 func_retval0) vprintf
(
	.param .b64 vprintf_param_0,
	.param .b64 vprintf_param_1
)
;
.global .align 1 .b8 $str[29] = {66, 108, 111, 99, 107, 73, 100, 120, 58, 32, 37, 100, 44, 32, 116, 104, 114, 101, 97, 100, 73, 100, 120, 58, 32, 37, 100, 10};

.visible .entry _Z18simpleDataTransferPfS_i(
	.param .u64 .ptr .align 1 _Z18simpleDataTransferPfS_i_param_0,
	.param .u64 .ptr .align 1 _Z18simpleDataTransferPfS_i_param_1,
	.param .u32 _Z18simpleDataTransferPfS_i_param_2
)
{
	.local .align 8 .b8 	__local_depot0[8];
	.reg .b64 	%SP;
	.reg .b64 	%SPL;
	.reg .pred 	%p<2>;
	.reg .b32 	%r<8>;
	.reg .b32 	%f<2>;
	.reg .b64 	%rd<12>;

	mov.u64 	%SPL, __local_depot0;
	cvta.local.u64 	%SP, %SPL;
	ld.param.u64 	%rd1, [_Z18simpleDataTransferPfS_i_param_0];
	ld.param.u64 	%rd2, [_Z18simpleDataTransferPfS_i_param_1];
	ld.param.u32 	%r2, [_Z18simpleDataTransferPfS_i_param_2];
	add.u64 	%rd3, %SP, 0;
	add.u64 	%rd4, %SPL, 0;
	mov.u32 	%r3, %tid.x;
	mov.u32 	%r4, %ctaid.x;
	mov.u32 	%r5, %ntid.x;
	mad.lo.s32 	%r1, %r4, %r5, %r3;
	st.local.v2.u32 	[%rd4], {%r4, %r3};
	mov.u64 	%rd5, $str;
	cvta.global.u64 	%rd6, %rd5;
	{ // callseq 0, 0
	.param .b64 param0;
	st.param.b64 	[param0], %rd6;
	.param .b64 param1;
	st.param.b64 	[param1], %rd3;
	.param .b32 retval0;
	call.uni (retval0), 
	vprintf, 
	(
	param0, 
	param1
	);
	ld.param.b32 	%r6, [retval0];
	} // callseq 0
	setp.ge.s32 	%p1, %r1, %r2;
	@%p1 bra 	$L__BB0_2;
	cvta.to.global.u64 	%rd7, %rd1;
	cvta.to.global.u64 	%rd8, %rd2;
	mul.wide.s32 	%rd9, %r1, 4;
	add.s64 	%rd10, %rd7, %rd9;
	ld.global.f32 	%f1, [%rd10];
	add.s64 	%rd11, %rd8, %rd9;
	st.global.f32 	[%rd11], %f1;
$L__BB0_2:
	ret;

}


// ===== COMPILED SASS (sm_100) =====

	.target	sm_100

	.elftype	@"ET_EXEC"


//--------------------- .note.nv.tkinfo           --------------------------
	.section	.note.nv.tkinfo,"",@"SHT_NOTE"
	.sectionflags	@"SHF_NOTE_NV_TKINFO"
	.tkinfo
        /*0018*/ 	.word	0x00000002
        /*0030*/ 	.string	""
        /*0030*/ 	.string	"ptxas"
        /*0030*/ 	.string	"Cuda compilation tools, release 13.0, V13.0.88"
        /*0030*/ 	.string	"Build cuda_13.0.r13.0/compiler.36424714_0"
        /*0030*/ 	.string	"-arch sm_100 -m 64 "



//--------------------- .note.nv.cuinfo           --------------------------
	.section	.note.nv.cuinfo,"",@"SHT_NOTE"
	.sectionflags	@"SHF_NOTE_NV_CUINFO"
        /*0018*/ 	.short	0x0002
        /*001a*/ 	.short	0x0064
        /*001c*/ 	.short	0x0082
	.zero		2


//--------------------- .nv.info                  --------------------------
	.section	.nv.info,"",@"SHT_CUDA_INFO"
	.align	4


	//----- nvinfo : EIATTR_REGCOUNT
	.align		4
        /*0000*/ 	.byte	0x04, 0x2f
        /*0002*/ 	.short	(.L_2 - .L_1)
	.align		4
.L_1:
        /*0004*/ 	.word	index@(_Z18simpleDataTransferPfS_i)
        /*0008*/ 	.word	0x00000018


	//----- nvinfo : EIATTR_FRAME_SIZE
	.align		4
.L_2:
        /*000c*/ 	.byte	0x04, 0x11
        /*000e*/ 	.short	(.L_4 - .L_3)
	.align		4
.L_3:
        /*0010*/ 	.word	index@(_Z18simpleDataTransferPfS_i)
        /*0014*/ 	.word	0x00000008


	//----- nvinfo : EIATTR_MIN_STACK_SIZE
	.align		4
.L_4:
        /*0018*/ 	.byte	0x04, 0x12
        /*001a*/ 	.short	(.L_6 - .L_5)
	.align		4
.L_5:
        /*001c*/ 	.word	index@(_Z18simpleDataTransferPfS_i)
        /*0020*/ 	.word	0x00000008
.L_6:


//--------------------- .nv.compat                --------------------------
	.section	.nv.compat,"",@"SHT_CUDA_COMPAT_INFO"
	.align	4
        /*0000*/ 	.byte	0x02, 0x09, 0x00, 0x00, 0x02, 0x02, 0x01, 0x00, 0x02, 0x05, 0x05, 0x00, 0x03, 0x07, 0x01, 0x01
        /*0010*/ 	.byte	0x02, 0x03, 0x00, 0x00, 0x02, 0x06, 0x01, 0x00, 0x04, 0x0b, 0x08, 0x00, 0x09, 0x00, 0x00, 0x00
        /*0020*/ 	.byte	0x00, 0x00, 0x00, 0x00


//--------------------- .nv.info._Z18simpleDataTransferPfS_i --------------------------
	.section	.nv.info._Z18simpleDataTransferPfS_i,"",@"SHT_CUDA_INFO"
	.sectionflags	@""
	.align	4


	//----- nvinfo : EIATTR_CUDA_API_VERSION
	.align		4
        /*0000*/ 	.byte	0x04, 0x37
        /*0002*/ 	.short	(.L_8 - .L_7)
.L_7:
        /*0004*/ 	.word	0x00000082


	//----- nvinfo : EIATTR_KPARAM_INFO
	.align		4
.L_8:
        /*0008*/ 	.byte	0x04, 0x17
        /*000a*/ 	.short	(.L_10 - .L_9)
.L_9:
        /*000c*/ 	.word	0x00000000
        /*0010*/ 	.short	0x0002
        /*0012*/ 	.short	0x0010
        /*0014*/ 	.byte	0x00, 0xf0, 0x11, 0x00


	//----- nvinfo : EIATTR_KPARAM_INFO
	.align		4
.L_10:
        /*0018*/ 	.byte	0x04, 0x17
        /*001a*/ 	.short	(.L_12 - .L_11)
.L_11:
        /*001c*/ 	.word	0x00000000
        /*0020*/ 	.short	0x0001
        /*0022*/ 	.short	0x0008
        /*0024*/ 	.byte	0x00, 0xf5, 0x21, 0x00


	//----- nvinfo : EIATTR_KPARAM_INFO
	.align		4
.L_12:
        /*0028*/ 	.byte	0x04, 0x17
        /*002a*/ 	.short	(.L_14 - .L_13)
.L_13:
        /*002c*/ 	.word	0x00000000
        /*0030*/ 	.short	0x0000
        /*0032*/ 	.short	0x0000
        /*0034*/ 	.byte	0x00, 0xf5, 0x21, 0x00


	//----- nvinfo : EIATTR_SPARSE_MMA_MASK
	.align		4
.L_14:
        /*0038*/ 	.byte	0x03, 0x50
        /*003a*/ 	.short	0x0000


	//----- nvinfo : EIATTR_MAXREG_COUNT
	.align		4
        /*003c*/ 	.byte	0x03, 0x1b
        /*003e*/ 	.short	0x00ff


	//----- nvinfo : EIATTR_EXTERNS
	.align		4
        /*0040*/ 	.byte	0x04, 0x0f
        /*0042*/ 	.short	(.L_16 - .L_15)


	//   ....[0]....
	.align		4
.L_15:
        /*0044*/ 	.word	index@(vprintf)


	//----- nvinfo : EIATTR_MERCURY_ISA_VERSION
	.align		4
.L_16:
        /*0048*/ 	.byte	0x03, 0x5f
        /*004a*/ 	.short	0x0101


	//----- nvinfo : EIATTR_VRC_CTA_INIT_COUNT
	.align		4
        /*004c*/ 	.byte	0x02, 0x4a
	.zero		1
	.zero		1


	//----- nvinfo : EIATTR_SYSCALL_OFFSETS
	.align		4
        /*0050*/ 	.byte	0x04, 0x46
        /*0052*/ 	.short	(.L_18 - .L_17)


	//   ....[0]....
.L_17:
        /*0054*/ 	.word	0x00000110


	//----- nvinfo : EIATTR_EXIT_INSTR_OFFSETS
	.align		4
.L_18:
        /*0058*/ 	.byte	0x04, 0x1c
        /*005a*/ 	.short	(.L_20 - .L_19)


	//   ....[0]....
.L_19:
        /*005c*/ 	.word	0x00000140


	//   ....[1]....
        /*0060*/ 	.word	0x000001c0


	//----- nvinfo : EIATTR_CRS_STACK_SIZE
	.align		4
.L_20:
        /*0064*/ 	.byte	0x04, 0x1e
        /*0066*/ 	.short	(.L_22 - .L_21)
.L_21:
        /*0068*/ 	.word	0x00000000


	//----- nvinfo : EIATTR_CBANK_PARAM_SIZE
	.align		4
.L_22:
        /*006c*/ 	.byte	0x03, 0x19
        /*006e*/ 	.short	0x0014


	//----- nvinfo : EIATTR_PARAM_CBANK
	.align		4
        /*0070*/ 	.byte	0x04, 0x0a
        /*0072*/ 	.short	(.L_24 - .L_23)
	.align		4
.L_23:
        /*0074*/ 	.word	index@(.nv.constant0._Z18simpleDataTransferPfS_i)
        /*0078*/ 	.short	0x0380
        /*007a*/ 	.short	0x0014


	//----- nvinfo : EIATTR_SW_WAR
	.align		4
.L_24:
        /*007c*/ 	.byte	0x04, 0x36
        /*007e*/ 	.short	(.L_26 - .L_25)
.L_25:
        /*0080*/ 	.word	0x00000008
.L_26:


//--------------------- .nv.callgraph             --------------------------
	.section	.nv.callgraph,"",@"SHT_CUDA_CALLGRAPH"
	.align	4
	.sectionentsize	8
	.align		4
        /*0000*/ 	.word	0x00000000
	.align		4
        /*0004*/ 	.word	0xffffffff
	.align		4
        /*0008*/ 	.word	index@(_Z18simpleDataTransferPfS_i)
	.align		4
        /*000c*/ 	.word	index@(vprintf)
	.align		4
        /*0010*/ 	.word	0x00000000
	.align		4
        /*0014*/ 	.word	0xfffffffe
	.align		4
        /*0018*/ 	.word	0x00000000
	.align		4
        /*001c*/ 	.word	0xfffffffd
	.align		4
        /*0020*/ 	.word	0x00000000
	.align		4
        /*0024*/ 	.word	0xfffffffc


//--------------------- .nv.constant4             --------------------------
	.section	.nv.constant4,"a",@progbits
	.align	8
	.align		8
.nv.constant4:
        /*0000*/ 	.dword	vprintf
	.align		8
        /*0008*/ 	.dword	$str


//--------------------- .text._Z18simpleDataTransferPfS_i --------------------------
	.section	.text._Z18simpleDataTransferPfS_i,"ax",@progbits
	.align	128
        .global         _Z18simpleDataTransferPfS_i
        .type           _Z18simpleDataTransferPfS_i,@function
        .size           _Z18simpleDataTransferPfS_i,(.L_x_2 - _Z18simpleDataTransferPfS_i)
        .other          _Z18simpleDataTransferPfS_i,@"STO_CUDA_ENTRY STV_DEFAULT"
_Z18simpleDataTransferPfS_i:
.text._Z18simpleDataTransferPfS_i:
[----:B------:R-:W0:Y:S01]  /*0000*/  LDC R1, c[0x0][0x37c] ;  /* 0x0000df00ff017b82 */ /* 0x000e220000000800 */
[----:B------:R-:W1:Y:S01]  /*0010*/  S2R R11, SR_TID.X ;  /* 0x00000000000b7919 */ /* 0x000e620000002100 */
[----:B0-----:R-:W-:Y:S01]  /*0020*/  VIADD R1, R1, 0xfffffff8 ;  /* 0xfffffff801017836 */ /* 0x001fe20000000000 */
[----:B------:R-:W-:Y:S01]  /*0030*/  MOV R0, 0x0 ;  /* 0x0000000000007802 */ /* 0x000fe20000000f00 */
[----:B------:R-:W0:Y:S01]  /*0040*/  LDCU UR4, c[0x0][0x2f8] ;  /* 0x00005f00ff0477ac */ /* 0x000e220008000800 */
[----:B------:R-:W1:Y:S03]  /*0050*/  S2R R10, SR_CTAID.X ;  /* 0x00000000000a7919 */ /* 0x000e660000002500 */
[----:B------:R2:W3:Y:S01]  /*0060*/  LDC.64 R8, c[0x4][R0] ;  /* 0x0100000000087b82 */ /* 0x0004e20000000a00 */
[----:B------:R-:W4:Y:S01]  /*0070*/  LDCU UR5, c[0x0][0x2fc] ;  /* 0x00005f80ff0577ac */ /* 0x000f220008000800 */
[----:B------:R-:W5:Y:S01]  /*0080*/  LDCU UR6, c[0x0][0x360] ;  /* 0x00006c00ff0677ac */ /* 0x000f620008000800 */
[----:B------:R-:W2:Y:S01]  /*0090*/  LDCU.64 UR8, c[0x4][0x8] ;  /* 0x01000100ff0877ac */ /* 0x000ea20008000a00 */
[----:B0-----:R-:W-:-:S04]  /*00a0*/  IADD3 R6, P0, PT, R1, UR4, RZ ;  /* 0x0000000401067c10 */ /* 0x001fc8000ff1e0ff */
[----:B----4-:R-:W-:Y:S01]  /*00b0*/  IADD3.X R7, PT, PT, RZ, UR5, RZ, P0, !PT ;  /* 0x00000005ff077c10 */ /* 0x010fe200087fe4ff */
[----:B--2---:R-:W-:Y:S01]  /*00c0*/  IMAD.U32 R4, RZ, RZ, UR8 ;  /* 0x00000008ff047e24 */ /* 0x004fe2000f8e00ff */
[----:B------:R-:W-:Y:S01]  /*00d0*/  MOV R5, UR9 ;  /* 0x0000000900057c02 */ /* 0x000fe20008000f00 */
[----:B-1----:R0:W-:Y:S01]  /*00e0*/  STL.64 [R1], R10 ;  /* 0x0000000a01007387 */ /* 0x0021e20000100a00 */
[----:B-----5:R-:W-:-:S07]  /*00f0*/  IMAD R2, R10, UR6, R11 ;  /* 0x000000060a027c24 */ /* 0x020fce000f8e020b */
[----:B------:R-:W-:-:S07]  /*0100*/  LEPC R20, `(.L_x_0) ;  /* 0x000000001014794e */ /* 0x000fce0000000000 */
[----:B0--3--:R-:W-:Y:S05]  /*0110*/  CALL.ABS.NOINC R8 ;  /* 0x0000000008007343 */ /* 0x009fea0003c00000 */
.L_x_0:
[----:B------:R-:W0:Y:S02]  /*0120*/  LDCU UR4, c[0x0][0x390] ;  /* 0x00007200ff0477ac */ /* 0x000e240008000800 */
[----:B0-----:R-:W-:-:S13]  /*0130*/  ISETP.GE.AND P0, PT, R2, UR4, PT ;  /* 0x0000000402007c0c */ /* 0x001fda000bf06270 */
[----:B------:R-:W-:Y:S05]  /*0140*/  @P0 EXIT ;  /* 0x000000000000094d */ /* 0x000fea0003800000 */
[----:B------:R-:W0:Y:S01]  /*0150*/  LDC.64 R4, c[0x0][0x380] ;  /* 0x0000e000ff047b82 */ /* 0x000e220000000a00 */
[----:B------:R-:W1:Y:S07]  /*0160*/  LDCU.64 UR4, c[0x0][0x358] ;  /* 0x00006b00ff0477ac */ /* 0x000e6e0008000a00 */
[----:B------:R-:W2:Y:S01]  /*0170*/  LDC.64 R6, c[0x0][0x388] ;  /* 0x0000e200ff067b82 */ /* 0x000ea20000000a00 */
[----:B0-----:R-:W-:-:S06]  /*0180*/  IMAD.WIDE R4, R2, 0x4, R4 ;  /* 0x0000000402047825 */ /* 0x001fcc00078e0204 */
[----:B-1----:R-:W3:Y:S01]  /*0190*/  LDG.E R5, desc[UR4][R4.64] ;  /* 0x0000000404057981 */ /* 0x002ee2000c1e1900 */
[----:B--2---:R-:W-:-:S05]  /*01a0*/  IMAD.WIDE R2, R2, 0x4, R6 ;  /* 0x0000000402027825 */ /* 0x004fca00078e0206 */
[----:B---3--:R-:W-:Y:S01]  /*01b0*/  STG.E desc[UR4][R2.64], R5 ;  /* 0x0000000502007986 */ /* 0x008fe2000c101904 */
[----:B------:R-:W-:Y:S05]  /*01c0*/  EXIT ;  /* 0x000000000000794d */ /* 0x000fea0003800000 */
.L_x_1:
[----:B------:R-:W-:-:S00]  /*01d0*/  BRA `(.L_x_1) ;  /* 0xfffffffc00fc7947 */ /* 0x000fc0000383ffff */
[----:B------:R-:W-:-:S00]  /*01e0*/  NOP ;  /* 0x0000000000007918 */ /* 0x000fc00000000000 */
        /* <DEDUP_REMOVED lines=9> */
.L_x_2:


//--------------------- .nv.global.init           --------------------------
	.section	.nv.global.init,"aw",@progbits
.nv.global.init:
	.type		$str,@object
	.size		$str,(.L_0 - $str)
$str:
        /*0000*/ 	.byte	0x42, 0x6c, 0x6f, 0x63, 0x6b, 0x49, 0x64, 0x78, 0x3a, 0x20, 0x25, 0x64, 0x2c, 0x20, 0x74, 0x68
        /*0010*/ 	.byte	0x72, 0x65, 0x61, 0x64, 0x49, 0x64, 0x78, 0x3a, 0x20, 0x25, 0x64, 0x0a, 0x00
.L_0:


//--------------------- .nv.shared.reserved.0     --------------------------
	.section	.nv.shared.reserved.0,"aw",@nobits
	.weak		__nv_reservedSMEM_offset_0_alias
	.size		__nv_reservedSMEM_offset_0_alias, 0, 64
	.other		__nv_reservedSMEM_offset_0_alias,@"STO_CUDA_RESERVED_SHARED STV_DEFAULT"
__nv_reservedSMEM_offset_0_alias:
	.zero		0
	.zero		64


//--------------------- .nv.constant0._Z18simpleDataTransferPfS_i --------------------------
	.section	.nv.constant0._Z18simpleDataTransferPfS_i,"a",@progbits
	.sectionflags	@""
	.align	4
.nv.constant0._Z18simpleDataTransferPfS_i:
	.zero		916


//--------------------- SYMBOLS --------------------------

	.type		.nv.reservedSmem.offset0,@object
	.size		.nv.reservedSmem.offset0,0x4
	.type		vprintf,@function
